//
// Generated by NVIDIA NVVM Compiler
//
// Compiler Build ID: CL-36424714
// Cuda compilation tools, release 13.0, V13.0.88
// Based on NVVM 20.0.0
//

.version 9.0
.target sm_100
.address_size 64

	// .globl	_Z8reduceitPfS_S_i
.extern .shared .align 16 .b8 temp[];

.visible .entry _Z8reduceitPfS_S_i(
	.param .u64 .ptr .align 1 _Z8reduceitPfS_S_i_param_0,
	.param .u64 .ptr .align 1 _Z8reduceitPfS_S_i_param_1,
	.param .u64 .ptr .align 1 _Z8reduceitPfS_S_i_param_2,
	.param .u32 _Z8reduceitPfS_S_i_param_3
)
{
	.reg .pred 	%p<10>;
	.reg .b32 	%r<152>;
	.reg .b32 	%f<12>;
	.reg .b64 	%rd<17>;

	ld.param.u64 	%rd4, [_Z8reduceitPfS_S_i_param_0];
	ld.param.u64 	%rd2, [_Z8reduceitPfS_S_i_param_1];
	ld.param.u64 	%rd3, [_Z8reduceitPfS_S_i_param_2];
	ld.param.u32 	%r53, [_Z8reduceitPfS_S_i_param_3];
	cvta.to.global.u64 	%rd1, %rd4;
	mov.u32 	%r54, %ntid.x;
	mov.u32 	%r55, %ntid.y;
	mul.lo.s32 	%r56, %r54, %r55;
	mov.u32 	%r57, %ntid.z;
	mul.lo.s32 	%r1, %r56, %r57;
	mov.u32 	%r2, %ctaid.x;
	mul.lo.s32 	%r3, %r2, %r54;
	shr.u32 	%r128, %r1, 1;
	mov.u32 	%r5, %tid.x;
	add.s32 	%r6, %r3, %r5;
	sub.s32 	%r58, %r53, %r128;
	setp.ge.u32 	%p1, %r6, %r58;
	@%p1 bra 	$L__BB0_15;
	cvta.to.global.u64 	%rd5, %rd2;
	add.s32 	%r145, %r128, %r5;
	and.b32  	%r60, %r5, 15;
	mad.lo.s32 	%r146, %r60, 768, %r5;
	and.b32  	%r61, %r145, 15;
	mad.lo.s32 	%r147, %r61, 768, %r145;
	mul.wide.s32 	%rd6, %r6, 4;
	add.s64 	%rd7, %rd5, %rd6;
	ld.global.f32 	%f1, [%rd7];
	shl.b32 	%r62, %r146, 2;
	mov.u32 	%r63, temp;
	add.s32 	%r64, %r63, %r62;
	st.shared.f32 	[%r64], %f1;
	shl.b32 	%r65, %r128, 2;
	cvt.u64.u32 	%rd8, %r65;
	add.s64 	%rd9, %rd7, %rd8;
	ld.global.f32 	%f2, [%rd9];
	shl.b32 	%r66, %r147, 2;
	add.s32 	%r67, %r63, %r66;
	st.shared.f32 	[%r67], %f2;
	setp.lt.u32 	%p2, %r1, 2;
	mov.b32 	%r137, 1;
	mov.u32 	%r144, %r5;
	@%p2 bra 	$L__BB0_6;
	shl.b32 	%r69, %r5, 1;
	or.b32  	%r10, %r69, 1;
	mov.b32 	%r137, 1;
	mov.u32 	%r144, %r5;
$L__BB0_3:
	bar.sync 	0;
	setp.ge.u32 	%p3, %r5, %r128;
	@%p3 bra 	$L__BB0_5;
	mul.lo.s32 	%r70, %r137, %r10;
	add.s32 	%r144, %r70, -1;
	add.s32 	%r145, %r144, %r137;
	shr.s32 	%r71, %r144, 31;
	shr.u32 	%r72, %r71, 28;
	add.s32 	%r73, %r144, %r72;
	and.b32  	%r74, %r73, 16777200;
	sub.s32 	%r75, %r144, %r74;
	mul.lo.s32 	%r76, %r75, 768;
	add.s32 	%r146, %r76, %r144;
	add.s32 	%r77, %r76, %r70;
	shr.s32 	%r78, %r145, 31;
	shr.u32 	%r79, %r78, 28;
	add.s32 	%r80, %r145, %r79;
	and.b32  	%r81, %r80, 16777200;
	sub.s32 	%r82, %r145, %r81;
	mad.lo.s32 	%r147, %r82, 768, %r145;
	shl.b32 	%r83, %r147, 2;
	shl.b32 	%r84, %r77, 2;
	add.s32 	%r86, %r63, %r84;
	ld.shared.f32 	%f3, [%r86+-4];
	add.s32 	%r87, %r83, %r63;
	ld.shared.f32 	%f4, [%r87];
	add.f32 	%f5, %f3, %f4;
	st.shared.f32 	[%r87], %f5;
$L__BB0_5:
	shl.b32 	%r137, %r137, 1;
	shr.u32 	%r26, %r128, 1;
	setp.gt.u32 	%p4, %r128, 1;
	mov.u32 	%r128, %r26;
	@%p4 bra 	$L__BB0_3;
$L__BB0_6:
	bar.sync 	0;
	setp.ne.s32 	%p5, %r5, 0;
	@%p5 bra 	$L__BB0_8;
	add.s32 	%r88, %r1, -1;
	and.b32  	%r89, %r88, 15;
	mad.lo.s32 	%r90, %r89, 768, %r1;
	shl.b32 	%r91, %r90, 2;
	add.s32 	%r93, %r63, %r91;
	ld.shared.f32 	%f6, [%r93+-4];
	cvta.to.global.u64 	%rd10, %rd3;
	mul.wide.u32 	%rd11, %r2, 4;
	add.s64 	%rd12, %rd10, %rd11;
	st.global.f32 	[%rd12], %f6;
	mov.b32 	%r94, 0;
	st.shared.u32 	[%r93+-4], %r94;
$L__BB0_8:
	setp.lt.u32 	%p6, %r1, 2;
	@%p6 bra 	$L__BB0_13;
	shl.b32 	%r96, %r5, 1;
	or.b32  	%r32, %r96, 1;
	mov.b32 	%r143, 1;
$L__BB0_10:
	shr.s32 	%r137, %r137, 1;
	bar.sync 	0;
	setp.ge.u32 	%p7, %r5, %r143;
	@%p7 bra 	$L__BB0_12;
	mul.lo.s32 	%r97, %r137, %r32;
	add.s32 	%r144, %r97, -1;
	add.s32 	%r145, %r144, %r137;
	shr.s32 	%r98, %r144, 31;
	shr.u32 	%r99, %r98, 28;
	add.s32 	%r100, %r144, %r99;
	and.b32  	%r101, %r100, 16777200;
	sub.s32 	%r102, %r144, %r101;
	mul.lo.s32 	%r103, %r102, 768;
	add.s32 	%r146, %r103, %r144;
	add.s32 	%r104, %r103, %r97;
	shr.s32 	%r105, %r145, 31;
	shr.u32 	%r106, %r105, 28;
	add.s32 	%r107, %r145, %r106;
	and.b32  	%r108, %r107, 16777200;
	sub.s32 	%r109, %r145, %r108;
	mad.lo.s32 	%r147, %r109, 768, %r145;
	shl.b32 	%r110, %r147, 2;
	shl.b32 	%r111, %r104, 2;
	add.s32 	%r113, %r63, %r111;
	ld.shared.f32 	%f7, [%r113+-4];
	add.s32 	%r114, %r110, %r63;
	ld.shared.f32 	%f8, [%r114];
	st.shared.f32 	[%r113+-4], %f8;
	add.f32 	%f9, %f7, %f8;
	st.shared.f32 	[%r114], %f9;
$L__BB0_12:
	shl.b32 	%r143, %r143, 1;
	setp.lt.s32 	%p8, %r143, %r1;
	@%p8 bra 	$L__BB0_10;
$L__BB0_13:
	bar.sync 	0;
	shl.b32 	%r115, %r146, 2;
	add.s32 	%r117, %r63, %r115;
	ld.shared.f32 	%f10, [%r117];
	add.s32 	%r118, %r144, %r3;
	mul.wide.s32 	%rd13, %r118, 4;
	add.s64 	%rd14, %rd1, %rd13;
	st.global.f32 	[%rd14], %f10;
	setp.ge.s32 	%p9, %r145, %r1;
	@%p9 bra 	$L__BB0_15;
	shl.b32 	%r119, %r147, 2;
	add.s32 	%r121, %r63, %r119;
	ld.shared.f32 	%f11, [%r121];
	add.s32 	%r122, %r145, %r3;
	mul.wide.s32 	%rd15, %r122, 4;
	add.s64 	%rd16, %rd1, %rd15;
	st.global.f32 	[%rd16], %f11;
$L__BB0_15:
	bar.sync 	0;
	ret;

}
	// .globl	_Z9sum_scansPfS_iS_
.visible .entry _Z9sum_scansPfS_iS_(
	.param .u64 .ptr .align 1 _Z9sum_scansPfS_iS__param_0,
	.param .u64 .ptr .align 1 _Z9sum_scansPfS_iS__param_1,
	.param .u32 _Z9sum_scansPfS_iS__param_2,
	.param .u64 .ptr .align 1 _Z9sum_scansPfS_iS__param_3
)
{
	.reg .pred 	%p<7>;
	.reg .b32 	%r<6>;
	.reg .b32 	%f<5>;
	.reg .b64 	%rd<15>;

	ld.param.u64 	%rd4, [_Z9sum_scansPfS_iS__param_0];
	ld.param.u64 	%rd5, [_Z9sum_scansPfS_iS__param_1];
	ld.param.u32 	%r3, [_Z9sum_scansPfS_iS__param_2];
	ld.param.u64 	%rd3, [_Z9sum_scansPfS_iS__param_3];
	cvta.to.global.u64 	%rd1, %rd4;
	cvta.to.global.u64 	%rd2, %rd5;
	mov.u32 	%r4, %tid.x;
	mov.u32 	%r1, %ctaid.x;
	mov.u32 	%r5, %ntid.x;
	mad.lo.s32 	%r2, %r1, %r5, %r4;
	setp.eq.s32 	%p1, %r1, 0;
	setp.ge.s32 	%p2, %r2, %r3;
	or.pred  	%p3, %p1, %p2;
	@%p3 bra 	$L__BB1_2;
	cvta.to.global.u64 	%rd9, %rd3;
	mul.wide.s32 	%rd10, %r2, 4;
	add.s64 	%rd11, %rd2, %rd10;
	ld.global.f32 	%f2, [%rd11];
	mul.wide.u32 	%rd12, %r1, 4;
	add.s64 	%rd13, %rd9, %rd12;
	ld.global.f32 	%f3, [%rd13];
	add.f32 	%f4, %f2, %f3;
	add.s64 	%rd14, %rd1, %rd10;
	st.global.f32 	[%rd14], %f4;
	bra.uni 	$L__BB1_4;
$L__BB1_2:
	setp.ge.s32 	%p4, %r2, %r3;
	setp.ne.s32 	%p5, %r1, 0;
	or.pred  	%p6, %p5, %p4;
	@%p6 bra 	$L__BB1_4;
	mul.wide.u32 	%rd6, %r2, 4;
	add.s64 	%rd7, %rd2, %rd6;
	ld.global.f32 	%f1, [%rd7];
	add.s64 	%rd8, %rd1, %rd6;
	st.global.f32 	[%rd8], %f1;
$L__BB1_4:
	bar.sync 	0;
	ret;

}


// ===== COMPILED SASS (sm_100) =====

	.target	sm_100

	.elftype	@"ET_EXEC"


//--------------------- .note.nv.tkinfo           --------------------------
	.section	.note.nv.tkinfo,"",@"SHT_NOTE"
	.sectionflags	@"SHF_NOTE_NV_TKINFO"
	.tkinfo
        /*0018*/ 	.word	0x00000002
        /*0030*/ 	.string	""
        /*0030*/ 	.string	"ptxas"
        /*0030*/ 	.string	"Cuda compilation tools, release 13.0, V13.0.88"
        /*0030*/ 	.string	"Build cuda_13.0.r13.0/compiler.36424714_0"
        /*0030*/ 	.string	"-arch sm_100 -m 64 "



//--------------------- .note.nv.cuinfo           --------------------------
	.section	.note.nv.cuinfo,"",@"SHT_NOTE"
	.sectionflags	@"SHF_NOTE_NV_CUINFO"
        /*0018*/ 	.short	0x0002
        /*001a*/ 	.short	0x0064
        /*001c*/ 	.short	0x0082
	.zero		2


//--------------------- .nv.info                  --------------------------
	.section	.nv.info,"",@"SHT_CUDA_INFO"
	.align	4


	//----- nvinfo : EIATTR_REGCOUNT
	.align		4
        /*0000*/ 	.byte	0x04, 0x2f
        /*0002*/ 	.short	(.L_1 - .L_0)
	.align		4
.L_0:
        /*0004*/ 	.word	index@(_Z8reduceitPfS_S_i)
        /*0008*/ 	.word	0x00000016


	//----- nvinfo : EIATTR_FRAME_SIZE
	.align		4
.L_1:
        /*000c*/ 	.byte	0x04, 0x11
        /*000e*/ 	.short	(.L_3 - .L_2)
	.align		4
.L_2:
        /*0010*/ 	.word	index@(_Z8reduceitPfS_S_i)
        /*0014*/ 	.word	0x00000000


	//----- nvinfo : EIATTR_REGCOUNT
	.align		4
.L_3:
        /*0018*/ 	.byte	0x04, 0x2f
        /*001a*/ 	.short	(.L_5 - .L_4)
	.align		4
.L_4:
        /*001c*/ 	.word	index@(_Z9sum_scansPfS_iS_)
        /*0020*/ 	.word	0x0000000c


	//----- nvinfo : EIATTR_FRAME_SIZE
	.align		4
.L_5:
        /*0024*/ 	.byte	0x04, 0x11
        /*0026*/ 	.short	(.L_7 - .L_6)
	.align		4
.L_6:
        /*0028*/ 	.word	index@(_Z9sum_scansPfS_iS_)
        /*002c*/ 	.word	0x00000000


	//----- nvinfo : EIATTR_MIN_STACK_SIZE
	.align		4
.L_7:
        /*0030*/ 	.byte	0x04, 0x12
        /*0032*/ 	.short	(.L_9 - .L_8)
	.align		4
.L_8:
        /*0034*/ 	.word	index@(_Z9sum_scansPfS_iS_)
        /*0038*/ 	.word	0x00000000


	//----- nvinfo : EIATTR_MIN_STACK_SIZE
	.align		4
.L_9:
        /*003c*/ 	.byte	0x04, 0x12
        /*003e*/ 	.short	(.L_11 - .L_10)
	.align		4
.L_10:
        /*0040*/ 	.word	index@(_Z8reduceitPfS_S_i)
        /*0044*/ 	.word	0x00000000
.L_11:


//--------------------- .nv.compat                --------------------------
	.section	.nv.compat,"",@"SHT_CUDA_COMPAT_INFO"
	.align	4
        /*0000*/ 	.byte	0x02, 0x09, 0x00, 0x00, 0x02, 0x02, 0x01, 0x00, 0x02, 0x05, 0x05, 0x00, 0x03, 0x07, 0x01, 0x01
        /*0010*/ 	.byte	0x02, 0x03, 0x00, 0x00, 0x02, 0x06, 0x01, 0x00, 0x04, 0x0b, 0x08, 0x00, 0x09, 0x00, 0x00, 0x00
        /*0020*/ 	.byte	0x00, 0x00, 0x00, 0x00


//--------------------- .nv.info._Z9sum_scansPfS_iS_ --------------------------
	.section	.nv.info._Z9sum_scansPfS_iS_,"",@"SHT_CUDA_INFO"
	.sectionflags	@""
	.align	4


	//----- nvinfo : EIATTR_CUDA_API_VERSION
	.align		4
        /*0000*/ 	.byte	0x04, 0x37
        /*0002*/ 	.short	(.L_13 - .L_12)
.L_12:
        /*0004*/ 	.word	0x00000082


	//----- nvinfo : EIATTR_KPARAM_INFO
	.align		4
.L_13:
        /*0008*/ 	.byte	0x04, 0x17
        /*000a*/ 	.short	(.L_15 - .L_14)
.L_14:
        /*000c*/ 	.word	0x00000000
        /*0010*/ 	.short	0x0003
        /*0012*/ 	.short	0x0018
        /*0014*/ 	.byte	0x00, 0xf5, 0x21, 0x00


	//----- nvinfo : EIATTR_KPARAM_INFO
	.align		4
.L_15:
        /*0018*/ 	.byte	0x04, 0x17
        /*001a*/ 	.short	(.L_17 - .L_16)
.L_16:
        /*001c*/ 	.word	0x00000000
        /*0020*/ 	.short	0x0002
        /*0022*/ 	.short	0x0010
        /*0024*/ 	.byte	0x00, 0xf0, 0x11, 0x00


	//----- nvinfo : EIATTR_KPARAM_INFO
	.align		4
.L_17:
        /*0028*/ 	.byte	0x04, 0x17
        /*002a*/ 	.short	(.L_19 - .L_18)
.L_18:
        /*002c*/ 	.word	0x00000000
        /*0030*/ 	.short	0x0001
        /*0032*/ 	.short	0x0008
        /*0034*/ 	.byte	0x00, 0xf5, 0x21, 0x00


	//----- nvinfo : EIATTR_KPARAM_INFO
	.align		4
.L_19:
        /*0038*/ 	.byte	0x04, 0x17
        /*003a*/ 	.short	(.L_21 - .L_20)
.L_20:
        /*003c*/ 	.word	0x00000000
        /*0040*/ 	.short	0x0000
        /*0042*/ 	.short	0x0000
        /*0044*/ 	.byte	0x00, 0xf5, 0x21, 0x00


	//----- nvinfo : EIATTR_SPARSE_MMA_MASK
	.align		4
.L_21:
        /*0048*/ 	.byte	0x03, 0x50
        /*004a*/ 	.short	0x0000


	//----- nvinfo : EIATTR_MAXREG_COUNT
	.align		4
        /*004c*/ 	.byte	0x03, 0x1b
        /*004e*/ 	.short	0x00ff


	//----- nvinfo : EIATTR_NUM_BARRIERS
	.align		4
        /*0050*/ 	.byte	0x02, 0x4c
        /*0052*/ 	.byte	0x01
	.zero		1


	//----- nvinfo : EIATTR_MERCURY_ISA_VERSION
	.align		4
        /*0054*/ 	.byte	0x03, 0x5f
        /*0056*/ 	.short	0x0101


	//----- nvinfo : EIATTR_VRC_CTA_INIT_COUNT
	.align		4
        /*0058*/ 	.byte	0x02, 0x4a
	.zero		1
	.zero		1


	//----- nvinfo : EIATTR_EXIT_INSTR_OFFSETS
	.align		4
        /*005c*/ 	.byte	0x04, 0x1c
        /*005e*/ 	.short	(.L_23 - .L_22)


	//   ....[0]....
.L_22:
        /*0060*/ 	.word	0x00000200


	//----- nvinfo : EIATTR_CRS_STACK_SIZE
	.align		4
.L_23:
        /*0064*/ 	.byte	0x04, 0x1e
        /*0066*/ 	.short	(.L_25 - .L_24)
.L_24:
        /*0068*/ 	.word	0x00000000


	//----- nvinfo : EIATTR_CBANK_PARAM_SIZE
	.align		4
.L_25:
        /*006c*/ 	.byte	0x03, 0x19
        /*006e*/ 	.short	0x0020


	//----- nvinfo : EIATTR_PARAM_CBANK
	.align		4
        /*0070*/ 	.byte	0x04, 0x0a
        /*0072*/ 	.short	(.L_27 - .L_26)
	.align		4
.L_26:
        /*0074*/ 	.word	index@(.nv.constant0._Z9sum_scansPfS_iS_)
        /*0078*/ 	.short	0x0380
        /*007a*/ 	.short	0x0020


	//----- nvinfo : EIATTR_SW_WAR
	.align		4
.L_27:
        /*007c*/ 	.byte	0x04, 0x36
        /*007e*/ 	.short	(.L_29 - .L_28)
.L_28:
        /*0080*/ 	.word	0x00000008
.L_29:


//--------------------- .nv.info._Z8reduceitPfS_S_i --------------------------
	.section	.nv.info._Z8reduceitPfS_S_i,"",@"SHT_CUDA_INFO"
	.sectionflags	@""
	.align	4


	//----- nvinfo : EIATTR_CUDA_API_VERSION
	.align		4
        /*0000*/ 	.byte	0x04, 0x37
        /*0002*/ 	.short	(.L_31 - .L_30)
.L_30:
        /*0004*/ 	.word	0x00000082


	//----- nvinfo : EIATTR_KPARAM_INFO
	.align		4
.L_31:
        /*0008*/ 	.byte	0x04, 0x17
        /*000a*/ 	.short	(.L_33 - .L_32)
.L_32:
        /*000c*/ 	.word	0x00000000
        /*0010*/ 	.short	0x0003
        /*0012*/ 	.short	0x0018
        /*0014*/ 	.byte	0x00, 0xf0, 0x11, 0x00


	//----- nvinfo : EIATTR_KPARAM_INFO
	.align		4
.L_33:
        /*0018*/ 	.byte	0x04, 0x17
        /*001a*/ 	.short	(.L_35 - .L_34)
.L_34:
        /*001c*/ 	.word	0x00000000
        /*0020*/ 	.short	0x0002
        /*0022*/ 	.short	0x0010
        /*0024*/ 	.byte	0x00, 0xf5, 0x21, 0x00


	//----- nvinfo : EIATTR_KPARAM_INFO
	.align		4
.L_35:
        /*0028*/ 	.byte	0x04, 0x17
        /*002a*/ 	.short	(.L_37 - .L_36)
.L_36:
        /*002c*/ 	.word	0x00000000
        /*0030*/ 	.short	0x0001
        /*0032*/ 	.short	0x0008
        /*0034*/ 	.byte	0x00, 0xf5, 0x21, 0x00


	//----- nvinfo : EIATTR_KPARAM_INFO
	.align		4
.L_37:
        /*0038*/ 	.byte	0x04, 0x17
        /*003a*/ 	.short	(.L_39 - .L_38)
.L_38:
        /*003c*/ 	.word	0x00000000
        /*0040*/ 	.short	0x0000
        /*0042*/ 	.short	0x0000
        /*0044*/ 	.byte	0x00, 0xf5, 0x21, 0x00


	//----- nvinfo : EIATTR_SPARSE_MMA_MASK
	.align		4
.L_39:
        /*0048*/ 	.byte	0x03, 0x50
        /*004a*/ 	.short	0x0000


	//----- nvinfo : EIATTR_MAXREG_COUNT
	.align		4
        /*004c*/ 	.byte	0x03, 0x1b
        /*004e*/ 	.short	0x00ff


	//----- nvinfo : EIATTR_NUM_BARRIERS
	.align		4
        /*0050*/ 	.byte	0x02, 0x4c
        /*0052*/ 	.byte	0x01
	.zero		1


	//----- nvinfo : EIATTR_MERCURY_ISA_VERSION
	.align		4
        /*0054*/ 	.byte	0x03, 0x5f
        /*0056*/ 	.short	0x0101


	//----- nvinfo : EIATTR_VRC_CTA_INIT_COUNT
	.align		4
        /*0058*/ 	.byte	0x02, 0x4a
	.zero		1
	.zero		1


	//----- nvinfo : EIATTR_EXIT_INSTR_OFFSETS
	.align		4
        /*005c*/ 	.byte	0x04, 0x1c
        /*005e*/ 	.short	(.L_41 - .L_40)


	//   ....[0]....
.L_40:
        /*0060*/ 	.word	0x00000920


	//----- nvinfo : EIATTR_CRS_STACK_SIZE
	.align		4
.L_41:
        /*0064*/ 	.byte	0x04, 0x1e
        /*0066*/ 	.short	(.L_43 - .L_42)
.L_42:
        /*0068*/ 	.word	0x00000000


	//----- nvinfo : EIATTR_CBANK_PARAM_SIZE
	.align		4
.L_43:
        /*006c*/ 	.byte	0x03, 0x19
        /*006e*/ 	.short	0x001c


	//----- nvinfo : EIATTR_PARAM_CBANK
	.align		4
        /*0070*/ 	.byte	0x04, 0x0a
        /*0072*/ 	.short	(.L_45 - .L_44)
	.align		4
.L_44:
        /*0074*/ 	.word	index@(.nv.constant0._Z8reduceitPfS_S_i)
        /*0078*/ 	.short	0x0380
        /*007a*/ 	.short	0x001c


	//----- nvinfo : EIATTR_SW_WAR
	.align		4
.L_45:
        /*007c*/ 	.byte	0x04, 0x36
        /*007e*/ 	.short	(.L_47 - .L_46)
.L_46:
        /*0080*/ 	.word	0x00000008
.L_47:


//--------------------- .nv.callgraph             --------------------------
	.section	.nv.callgraph,"",@"SHT_CUDA_CALLGRAPH"
	.align	4
	.sectionentsize	8
	.align		4
        /*0000*/ 	.word	0x00000000
	.align		4
        /*0004*/ 	.word	0xffffffff
	.align		4
        /*0008*/ 	.word	0x00000000
	.align		4
        /*000c*/ 	.word	0xfffffffe
	.align		4
        /*0010*/ 	.word	0x00000000
	.align		4
        /*0014*/ 	.word	0xfffffffd
	.align		4
        /*0018*/ 	.word	0x00000000
	.align		4
        /*001c*/ 	.word	0xfffffffc


//--------------------- .text._Z9sum_scansPfS_iS_ --------------------------
	.section	.text._Z9sum_scansPfS_iS_,"ax",@progbits
	.align	128
        .global         _Z9sum_scansPfS_iS_
        .type           _Z9sum_scansPfS_iS_,@function
        .size           _Z9sum_scansPfS_iS_,(.L_x_16 - _Z9sum_scansPfS_iS_)
        .other          _Z9sum_scansPfS_iS_,@"STO_CUDA_ENTRY STV_DEFAULT"
_Z9sum_scansPfS_iS_:
.text._Z9sum_scansPfS_iS_:
[----:B------:R-:W-:Y:S01]  /*0000*/  LDC R1, c[0x0][0x37c] ;  /* 0x0000df00ff017b82 */ /* 0x000fe20000000800 */
[----:B------:R-:W0:Y:S01]  /*0010*/  S2R R9, SR_TID.X ;  /* 0x0000000000097919 */ /* 0x000e220000002100 */
[----:B------:R-:W0:Y:S01]  /*0020*/  LDCU UR4, c[0x0][0x360] ;  /* 0x00006c00ff0477ac */ /* 0x000e220008000800 */
[----:B------:R-:W-:Y:S01]  /*0030*/  BSSY.RECONVERGENT B0, `(.L_x_0) ;  /* 0x000001b000007945 */ /* 0x000fe20003800200 */
[----:B------:R-:W0:Y:S01]  /*0040*/  S2R R0, SR_CTAID.X ;  /* 0x0000000000007919 */ /* 0x000e220000002500 */
[----:B------:R-:W1:Y:S01]  /*0050*/  LDCU UR6, c[0x0][0x390] ;  /* 0x00007200ff0677ac */ /* 0x000e620008000800 */
[----:B0-----:R-:W-:Y:S01]  /*0060*/  IMAD R9, R0, UR4, R9 ;  /* 0x0000000400097c24 */ /* 0x001fe2000f8e0209 */
[----:B------:R-:W0:Y:S04]  /*0070*/  LDCU.64 UR4, c[0x0][0x358] ;  /* 0x00006b00ff0477ac */ /* 0x000e280008000a00 */
[----:B-1----:R-:W-:-:S04]  /*0080*/  ISETP.GE.AND P0, PT, R9, UR6, PT ;  /* 0x0000000609007c0c */ /* 0x002fc8000bf06270 */
[----:B------:R-:W-:-:S13]  /*0090*/  ISETP.EQ.OR P1, PT, R0, RZ, P0 ;  /* 0x000000ff0000720c */ /* 0x000fda0000722670 */
[----:B0-----:R-:W-:Y:S05]  /*00a0*/  @P1 BRA `(.L_x_1) ;  /* 0x00000000002c1947 */ /* 0x001fea0003800000 */
[----:B------:R-:W0:Y:S08]  /*00b0*/  LDC.64 R4, c[0x0][0x398] ;  /* 0x0000e600ff047b82 */ /* 0x000e300000000a00 */
[----:B------:R-:W1:Y:S08]  /*00c0*/  LDC.64 R2, c[0x0][0x388] ;  /* 0x0000e200ff027b82 */ /* 0x000e700000000a00 */
[----:B------:R-:W2:Y:S01]  /*00d0*/  LDC.64 R6, c[0x0][0x380] ;  /* 0x0000e000ff067b82 */ /* 0x000ea20000000a00 */
[----:B0-----:R-:W-:-:S06]  /*00e0*/  IMAD.WIDE.U32 R4, R0, 0x4, R4 ;  /* 0x0000000400047825 */ /* 0x001fcc00078e0004 */
[----:B------:R-:W3:Y:S01]  /*00f0*/  LDG.E R5, desc[UR4][R4.64] ;  /* 0x0000000404057981 */ /* 0x000ee2000c1e1900 */
[----:B-1----:R-:W-:-:S06]  /*0100*/  IMAD.WIDE R2, R9, 0x4, R2 ;  /* 0x0000000409027825 */ /* 0x002fcc00078e0202 */
[----:B------:R-:W3:Y:S01]  /*0110*/  LDG.E R2, desc[UR4][R2.64] ;  /* 0x0000000402027981 */ /* 0x000ee2000c1e1900 */
[----:B--2---:R-:W-:-:S04]  /*0120*/  IMAD.WIDE R6, R9, 0x4, R6 ;  /* 0x0000000409067825 */ /* 0x004fc800078e0206 */
[----:B---3--:R-:W-:-:S05]  /*0130*/  FADD R9, R2, R5 ;  /* 0x0000000502097221 */ /* 0x008fca0000000000 */
[----:B------:R1:W-:Y:S01]  /*0140*/  STG.E desc[UR4][R6.64], R9 ;  /* 0x0000000906007986 */ /* 0x0003e2000c101904 */
[----:B------:R-:W-:Y:S05]  /*0150*/  BRA `(.L_x_2) ;  /* 0x0000000000207947 */ /* 0x000fea0003800000 */
.L_x_1:
[----:B------:R-:W-:-:S13]  /*0160*/  ISETP.NE.OR P0, PT, R0, RZ, P0 ;  /* 0x000000ff0000720c */ /* 0x000fda0000705670 */
[----:B------:R-:W-:Y:S05]  /*0170*/  @P0 BRA `(.L_x_2) ;  /* 0x0000000000180947 */ /* 0x000fea0003800000 */
[----:B------:R-:W0:Y:S08]  /*0180*/  LDC.64 R2, c[0x0][0x388] ;  /* 0x0000e200ff027b82 */ /* 0x000e300000000a00 */
[----:B------:R-:W1:Y:S01]  /*0190*/  LDC.64 R4, c[0x0][0x380] ;  /* 0x0000e000ff047b82 */ /* 0x000e620000000a00 */
[----:B0-----:R-:W-:-:S06]  /*01a0*/  IMAD.WIDE.U32 R2, R9, 0x4, R2 ;  /* 0x0000000409027825 */ /* 0x001fcc00078e0002 */
[----:B------:R-:W2:Y:S01]  /*01b0*/  LDG.E R3, desc[UR4][R2.64] ;  /* 0x0000000402037981 */ /* 0x000ea2000c1e1900 */
[----:B-1----:R-:W-:-:S05]  /*01c0*/  IMAD.WIDE.U32 R4, R9, 0x4, R4 ;  /* 0x0000000409047825 */ /* 0x002fca00078e0004 */
[----:B--2---:R0:W-:Y:S02]  /*01d0*/  STG.E desc[UR4][R4.64], R3 ;  /* 0x0000000304007986 */ /* 0x0041e4000c101904 */
.L_x_2:
[----:B------:R-:W-:Y:S05]  /*01e0*/  BSYNC.RECONVERGENT B0 ;  /* 0x0000000000007941 */ /* 0x000fea0003800200 */
.L_x_0:
[----:B------:R-:W-:Y:S06]  /*01f0*/  BAR.SYNC.DEFER_BLOCKING 0x0 ;  /* 0x0000000000007b1d */ /* 0x000fec0000010000 */
[----:B------:R-:W-:Y:S05]  /*0200*/  EXIT ;  /* 0x000000000000794d */ /* 0x000fea0003800000 */
.L_x_3:
[----:B------:R-:W-:-:S00]  /*0210*/  BRA `(.L_x_3) ;  /* 0xfffffffc00fc7947 */ /* 0x000fc0000383ffff */
[----:B------:R-:W-:-:S00]  /*0220*/  NOP ;  /* 0x0000000000007918 */ /* 0x000fc00000000000 */
        /* <DEDUP_REMOVED lines=13> */
.L_x_16:


//--------------------- .text._Z8reduceitPfS_S_i  --------------------------
	.section	.text._Z8reduceitPfS_S_i,"ax",@progbits
	.align	128
        .global         _Z8reduceitPfS_S_i
        .type           _Z8reduceitPfS_S_i,@function
        .size           _Z8reduceitPfS_S_i,(.L_x_17 - _Z8reduceitPfS_S_i)
        .other          _Z8reduceitPfS_S_i,@"STO_CUDA_ENTRY STV_DEFAULT"
_Z8reduceitPfS_S_i:
.text._Z8reduceitPfS_S_i:
[----:B------:R-:W-:Y:S01]  /*0000*/  LDC R1, c[0x0][0x37c] ;  /* 0x0000df00ff017b82 */ /* 0x000fe20000000800 */
[----:B------:R-:W0:Y:S01]  /*0010*/  S2R R4, SR_CTAID.X ;  /* 0x0000000000047919 */ /* 0x000e220000002500 */
[----:B------:R-:W1:Y:S01]  /*0020*/  LDCU UR5, c[0x0][0x360] ;  /* 0x00006c00ff0577ac */ /* 0x000e620008000800 */
[----:B------:R-:W2:Y:S01]  /*0030*/  S2R R3, SR_TID.X ;  /* 0x0000000000037919 */ /* 0x000ea20000002100 */
[----:B------:R-:W1:Y:S04]  /*0040*/  LDCU UR4, c[0x0][0x364] ;  /* 0x00006c80ff0477ac */ /* 0x000e680008000800 */
[----:B------:R-:W3:Y:S01]  /*0050*/  LDC R2, c[0x0][0x368] ;  /* 0x0000da00ff027b82 */ /* 0x000ee20000000800 */
[----:B------:R-:W4:Y:S01]  /*0060*/  LDCU UR6, c[0x0][0x398] ;  /* 0x00007300ff0677ac */ /* 0x000f220008000800 */
[----:B-1----:R-:W-:-:S06]  /*0070*/  UIMAD UR4, UR5, UR4, URZ ;  /* 0x00000004050472a4 */ /* 0x002fcc000f8e02ff */
[----:B---3--:R-:W-:Y:S02]  /*0080*/  IMAD R2, R2, UR4, RZ ;  /* 0x0000000402027c24 */ /* 0x008fe4000f8e02ff */
[----:B0-----:R-:W-:-:S03]  /*0090*/  IMAD R0, R4, UR5, RZ ;  /* 0x0000000504007c24 */ /* 0x001fc6000f8e02ff */
[----:B------:R-:W-:Y:S01]  /*00a0*/  SHF.R.U32.HI R10, RZ, 0x1, R2 ;  /* 0x00000001ff0a7819 */ /* 0x000fe20000011602 */
[----:B--2---:R-:W-:-:S03]  /*00b0*/  IMAD.IADD R5, R0, 0x1, R3 ;  /* 0x0000000100057824 */ /* 0x004fc600078e0203 */
[----:B----4-:R-:W-:-:S04]  /*00c0*/  IADD3 R6, PT, PT, -R10, UR6, RZ ;  /* 0x000000060a067c10 */ /* 0x010fc8000fffe1ff */
[----:B------:R-:W-:-:S13]  /*00d0*/  ISETP.GE.U32.AND P0, PT, R5, R6, PT ;  /* 0x000000060500720c */ /* 0x000fda0003f06070 */
[----:B------:R-:W-:Y:S05]  /*00e0*/  @P0 BRA `(.L_x_4) ;  /* 0x0000000800040947 */ /* 0x000fea0003800000 */
[----:B------:R-:W0:Y:S08]  /*00f0*/  LDC.64 R8, c[0x0][0x388] ;  /* 0x0000e200ff087b82 */ /* 0x000e300000000a00 */
[----:B------:R-:W1:Y:S01]  /*0100*/  LDC.64 R14, c[0x0][0x358] ;  /* 0x0000d600ff0e7b82 */ /* 0x000e620000000a00 */
[----:B0-----:R-:W-:-:S03]  /*0110*/  IMAD.WIDE R8, R5, 0x4, R8 ;  /* 0x0000000405087825 */ /* 0x001fc600078e0208 */
[----:B------:R-:W-:Y:S02]  /*0120*/  LEA R16, P0, R10, R8, 0x2 ;  /* 0x000000080a107211 */ /* 0x000fe400078010ff */
[C---:B-1----:R-:W-:Y:S02]  /*0130*/  R2UR UR4, R14.reuse ;  /* 0x000000000e0472ca */ /* 0x042fe400000e0000 */
[C---:B------:R-:W-:Y:S01]  /*0140*/  R2UR UR5, R15.reuse ;  /* 0x000000000f0572ca */ /* 0x040fe200000e0000 */
[----:B------:R-:W-:Y:S01]  /*0150*/  IMAD.X R17, RZ, RZ, R9, P0 ;  /* 0x000000ffff117224 */ /* 0x000fe200000e0609 */
[----:B------:R-:W-:Y:S02]  /*0160*/  R2UR UR6, R14 ;  /* 0x000000000e0672ca */ /* 0x000fe400000e0000 */
[----:B------:R-:W-:-:S09]  /*0170*/  R2UR UR7, R15 ;  /* 0x000000000f0772ca */ /* 0x000fd200000e0000 */
[----:B------:R0:W2:Y:S04]  /*0180*/  LDG.E R9, desc[UR4][R8.64] ;  /* 0x0000000408097981 */ /* 0x0000a8000c1e1900 */
[----:B------:R-:W3:Y:S01]  /*0190*/  LDG.E R16, desc[UR6][R16.64] ;  /* 0x0000000610107981 */ /* 0x000ee2000c1e1900 */
[----:B------:R-:W-:Y:S01]  /*01a0*/  IMAD.IADD R5, R10, 0x1, R3 ;  /* 0x000000010a057824 */ /* 0x000fe200078e0203 */
[----:B------:R-:W-:Y:S01]  /*01b0*/  MOV R6, 0x400 ;  /* 0x0000040000067802 */ /* 0x000fe20000000f00 */
[----:B------:R-:W1:Y:S01]  /*01c0*/  S2R R7, SR_CgaCtaId ;  /* 0x0000000000077919 */ /* 0x000e620000008800 */
[----:B------:R-:W-:Y:S01]  /*01d0*/  LOP3.LUT R12, R3, 0xf, RZ, 0xc0, !PT ;  /* 0x0000000f030c7812 */ /* 0x000fe200078ec0ff */
[----:B0-----:R-:W-:Y:S01]  /*01e0*/  IMAD.MOV.U32 R8, RZ, RZ, 0x1 ;  /* 0x00000001ff087424 */ /* 0x001fe200078e00ff */
[----:B------:R-:W-:-:S02]  /*01f0*/  LOP3.LUT R18, R5, 0xf, RZ, 0xc0, !PT ;  /* 0x0000000f05127812 */ /* 0x000fc400078ec0ff */
[----:B------:R-:W-:Y:S01]  /*0200*/  ISETP.GE.U32.AND P0, PT, R2, 0x2, PT ;  /* 0x000000020200780c */ /* 0x000fe20003f06070 */
[----:B------:R-:W-:Y:S02]  /*0210*/  IMAD R13, R12, 0x300, R3 ;  /* 0x000003000c0d7824 */ /* 0x000fe400078e0203 */
[----:B------:R-:W-:Y:S01]  /*0220*/  IMAD R11, R18, 0x300, R5 ;  /* 0x00000300120b7824 */ /* 0x000fe200078e0205 */
[----:B-1----:R-:W-:Y:S02]  /*0230*/  LEA R6, R7, R6, 0x18 ;  /* 0x0000000607067211 */ /* 0x002fe400078ec0ff */
[----:B------:R-:W-:-:S03]  /*0240*/  MOV R7, R3 ;  /* 0x0000000300077202 */ /* 0x000fc60000000f00 */
[--C-:B------:R-:W-:Y:S02]  /*0250*/  IMAD R12, R13, 0x4, R6.reuse ;  /* 0x000000040d0c7824 */ /* 0x100fe400078e0206 */
[----:B------:R-:W-:-:S03]  /*0260*/  IMAD R19, R11, 0x4, R6 ;  /* 0x000000040b137824 */ /* 0x000fc600078e0206 */
[----:B--2---:R0:W-:Y:S04]  /*0270*/  STS [R12], R9 ;  /* 0x000000090c007388 */ /* 0x0041e80000000800 */
[----:B---3--:R0:W-:Y:S01]  /*0280*/  STS [R19], R16 ;  /* 0x0000001013007388 */ /* 0x0081e20000000800 */
[----:B------:R-:W-:Y:S05]  /*0290*/  @!P0 BRA `(.L_x_5) ;  /* 0x0000000000888947 */ /* 0x000fea0003800000 */
[----:B0-----:R-:W-:Y:S01]  /*02a0*/  LEA R9, R3, 0x1, 0x1 ;  /* 0x0000000103097811 */ /* 0x001fe200078e08ff */
[----:B------:R-:W-:Y:S02]  /*02b0*/  IMAD.MOV.U32 R8, RZ, RZ, 0x1 ;  /* 0x00000001ff087424 */ /* 0x000fe400078e00ff */
[----:B------:R-:W-:-:S07]  /*02c0*/  IMAD.MOV.U32 R7, RZ, RZ, R3 ;  /* 0x000000ffff077224 */ /* 0x000fce00078e0003 */
.L_x_8:
[----:B------:R-:W-:Y:S01]  /*02d0*/  ISETP.GE.U32.AND P0, PT, R3, R10, PT ;  /* 0x0000000a0300720c */ /* 0x000fe20003f06070 */
[----:B------:R-:W-:Y:S05]  /*02e0*/  WARPSYNC.ALL ;  /* 0x0000000000007948 */ /* 0x000fea0003800000 */
[----:B------:R-:W-:Y:S01]  /*02f0*/  BAR.SYNC.DEFER_BLOCKING 0x0 ;  /* 0x0000000000007b1d */ /* 0x000fe20000010000 */
[----:B------:R-:W-:Y:S02]  /*0300*/  ISETP.GT.U32.AND P1, PT, R10, 0x1, PT ;  /* 0x000000010a00780c */ /* 0x000fe40003f24070 */
[----:B------:R-:W-:-:S03]  /*0310*/  SHF.R.U32.HI R18, RZ, 0x1, R10 ;  /* 0x00000001ff127819 */ /* 0x000fc6000001160a */
[----:B------:R-:W-:Y:S04]  /*0320*/  BSSY.RECONVERGENT B0, `(.L_x_6) ;  /* 0x0000016000007945 */ /* 0x000fe80003800200 */
[----:B0-----:R-:W-:Y:S05]  /*0330*/  @P0 BRA `(.L_x_7) ;  /* 0x0000000000500947 */ /* 0x001fea0003800000 */
[----:B------:R-:W-:-:S04]  /*0340*/  IMAD R7, R9, R8, -0x1 ;  /* 0xffffffff09077424 */ /* 0x000fc800078e0208 */
[----:B------:R-:W-:Y:S01]  /*0350*/  IMAD.IADD R5, R7, 0x1, R8 ;  /* 0x0000000107057824 */ /* 0x000fe200078e0208 */
[----:B------:R-:W-:-:S04]  /*0360*/  SHF.R.S32.HI R10, RZ, 0x1f, R7 ;  /* 0x0000001fff0a7819 */ /* 0x000fc80000011407 */
[----:B------:R-:W-:Y:S02]  /*0370*/  SHF.R.S32.HI R12, RZ, 0x1f, R5 ;  /* 0x0000001fff0c7819 */ /* 0x000fe40000011405 */
[----:B------:R-:W-:Y:S02]  /*0380*/  LEA.HI R10, R10, R7, RZ, 0x4 ;  /* 0x000000070a0a7211 */ /* 0x000fe400078f20ff */
[----:B------:R-:W-:Y:S02]  /*0390*/  LEA.HI R11, R12, R5, RZ, 0x4 ;  /* 0x000000050c0b7211 */ /* 0x000fe400078f20ff */
[----:B------:R-:W-:Y:S01]  /*03a0*/  LOP3.LUT R12, R10, 0xfffff0, RZ, 0xc0, !PT ;  /* 0x00fffff00a0c7812 */ /* 0x000fe200078ec0ff */
[----:B------:R-:W-:Y:S01]  /*03b0*/  IMAD R10, R9, R8, RZ ;  /* 0x00000008090a7224 */ /* 0x000fe200078e02ff */
[----:B------:R-:W-:-:S03]  /*03c0*/  LOP3.LUT R16, R11, 0xfffff0, RZ, 0xc0, !PT ;  /* 0x00fffff00b107812 */ /* 0x000fc600078ec0ff */
[----:B------:R-:W-:Y:S02]  /*03d0*/  IMAD.IADD R12, R7, 0x1, -R12 ;  /* 0x00000001070c7824 */ /* 0x000fe400078e0a0c */
[----:B------:R-:W-:Y:S02]  /*03e0*/  IMAD.IADD R16, R5, 0x1, -R16 ;  /* 0x0000000105107824 */ /* 0x000fe400078e0a10 */
[----:B------:R-:W-:Y:S02]  /*03f0*/  IMAD R13, R12, 0x300, R10 ;  /* 0x000003000c0d7824 */ /* 0x000fe400078e020a */
[----:B------:R-:W-:-:S03]  /*0400*/  IMAD R11, R16, 0x300, R5 ;  /* 0x00000300100b7824 */ /* 0x000fc600078e0205 */
[----:B------:R-:W-:Y:S01]  /*0410*/  LEA R10, R13, R6, 0x2 ;  /* 0x000000060d0a7211 */ /* 0x000fe200078e10ff */
[----:B------:R-:W-:-:S05]  /*0420*/  IMAD R16, R11, 0x4, R6 ;  /* 0x000000040b107824 */ /* 0x000fca00078e0206 */
[----:B------:R-:W-:Y:S04]  /*0430*/  LDS R10, [R10+-0x4] ;  /* 0xfffffc000a0a7984 */ /* 0x000fe80000000800 */
[----:B------:R-:W0:Y:S02]  /*0440*/  LDS R13, [R16] ;  /* 0x00000000100d7984 */ /* 0x000e240000000800 */
[----:B0-----:R-:W-:Y:S01]  /*0450*/  FADD R17, R10, R13 ;  /* 0x0000000d0a117221 */ /* 0x001fe20000000000 */
[----:B------:R-:W-:-:S04]  /*0460*/  IMAD R13, R12, 0x300, R7 ;  /* 0x000003000c0d7824 */ /* 0x000fc800078e0207 */
[----:B------:R0:W-:Y:S03]  /*0470*/  STS [R16], R17 ;  /* 0x0000001110007388 */ /* 0x0001e60000000800 */
.L_x_7:
[----:B------:R-:W-:Y:S05]  /*0480*/  BSYNC.RECONVERGENT B0 ;  /* 0x0000000000007941 */ /* 0x000fea0003800200 */
.L_x_6:
[----:B------:R-:W-:Y:S02]  /*0490*/  IMAD.MOV.U32 R10, RZ, RZ, R18 ;  /* 0x000000ffff0a7224 */ /* 0x000fe400078e0012 */
[----:B------:R-:W-:Y:S01]  /*04a0*/  IMAD.SHL.U32 R8, R8, 0x2, RZ ;  /* 0x0000000208087824 */ /* 0x000fe200078e00ff */
[----:B------:R-:W-:Y:S06]  /*04b0*/  @P1 BRA `(.L_x_8) ;  /* 0xfffffffc00841947 */ /* 0x000fec000383ffff */
.L_x_5:
[----:B------:R-:W-:Y:S01]  /*04c0*/  ISETP.NE.AND P0, PT, R3, RZ, PT ;  /* 0x000000ff0300720c */ /* 0x000fe20003f05270 */
[----:B------:R-:W-:Y:S05]  /*04d0*/  WARPSYNC.ALL ;  /* 0x0000000000007948 */ /* 0x000fea0003800000 */
[----:B------:R-:W-:Y:S01]  /*04e0*/  BAR.SYNC.DEFER_BLOCKING 0x0 ;  /* 0x0000000000007b1d */ /* 0x000fe20000010000 */
[----:B------:R-:W-:-:S05]  /*04f0*/  ISETP.GE.U32.AND P1, PT, R2, 0x2, PT ;  /* 0x000000020200780c */ /* 0x000fca0003f26070 */
[----:B------:R-:W-:Y:S04]  /*0500*/  BSSY.RECONVERGENT B0, `(.L_x_9) ;  /* 0x000000d000007945 */ /* 0x000fe80003800200 */
[----:B------:R-:W-:Y:S05]  /*0510*/  @P0 BRA `(.L_x_10) ;  /* 0x00000000002c0947 */ /* 0x000fea0003800000 */
[----:B0-----:R-:W-:Y:S01]  /*0520*/  VIADD R9, R2, 0xffffffff ;  /* 0xffffffff02097836 */ /* 0x001fe20000000000 */
[----:B------:R-:W0:Y:S01]  /*0530*/  LDC.64 R16, c[0x0][0x390] ;  /* 0x0000e400ff107b82 */ /* 0x000e220000000a00 */
[----:B------:R-:W-:Y:S02]  /*0540*/  R2UR UR4, R14 ;  /* 0x000000000e0472ca */ /* 0x000fe400000e0000 */
[----:B------:R-:W-:Y:S02]  /*0550*/  R2UR UR5, R15 ;  /* 0x000000000f0572ca */ /* 0x000fe400000e0000 */
[----:B------:R-:W-:-:S05]  /*0560*/  LOP3.LUT R9, R9, 0xf, RZ, 0xc0, !PT ;  /* 0x0000000f09097812 */ /* 0x000fca00078ec0ff */
[----:B------:R-:W-:-:S04]  /*0570*/  IMAD R9, R9, 0x300, R2 ;  /* 0x0000030009097824 */ /* 0x000fc800078e0202 */
[----:B------:R-:W-:-:S05]  /*0580*/  IMAD R9, R9, 0x4, R6 ;  /* 0x0000000409097824 */ /* 0x000fca00078e0206 */
[----:B------:R-:W1:Y:S04]  /*0590*/  LDS R19, [R9+-0x4] ;  /* 0xfffffc0009137984 */ /* 0x000e680000000800 */
[----:B------:R2:W-:Y:S01]  /*05a0*/  STS [R9+-0x4], RZ ;  /* 0xfffffcff09007388 */ /* 0x0005e20000000800 */
[----:B0-----:R-:W-:-:S05]  /*05b0*/  IMAD.WIDE.U32 R16, R4, 0x4, R16 ;  /* 0x0000000404107825 */ /* 0x001fca00078e0010 */
[----:B-1----:R2:W-:Y:S02]  /*05c0*/  STG.E desc[UR4][R16.64], R19 ;  /* 0x0000001310007986 */ /* 0x0025e4000c101904 */
.L_x_10:
[----:B------:R-:W-:Y:S05]  /*05d0*/  BSYNC.RECONVERGENT B0 ;  /* 0x0000000000007941 */ /* 0x000fea0003800200 */
.L_x_9:
[----:B------:R-:W-:Y:S05]  /*05e0*/  @!P1 BRA `(.L_x_11) ;  /* 0x0000000000809947 */ /* 0x000fea0003800000 */
[----:B0-2---:R-:W-:Y:S01]  /*05f0*/  LEA R19, R3, 0x1, 0x1 ;  /* 0x0000000103137811 */ /* 0x005fe200078e08ff */
[----:B------:R-:W-:-:S06]  /*0600*/  UMOV UR4, 0x1 ;  /* 0x0000000100047882 */ /* 0x000fcc0000000000 */
.L_x_14:
[----:B------:R-:W-:Y:S01]  /*0610*/  BAR.SYNC.DEFER_BLOCKING 0x0 ;  /* 0x0000000000007b1d */ /* 0x000fe20000010000 */
[----:B------:R-:W-:Y:S01]  /*0620*/  ISETP.GE.U32.AND P0, PT, R3, UR4, PT ;  /* 0x0000000403007c0c */ /* 0x000fe2000bf06070 */
[----:B------:R-:W-:Y:S01]  /*0630*/  USHF.L.U32 UR4, UR4, 0x1, URZ ;  /* 0x0000000104047899 */ /* 0x000fe200080006ff */
[----:B------:R-:W-:-:S03]  /*0640*/  SHF.R.S32.HI R8, RZ, 0x1, R8 ;  /* 0x00000001ff087819 */ /* 0x000fc60000011408 */
[----:B------:R-:W-:Y:S02]  /*0650*/  BSSY.RECONVERGENT B0, `(.L_x_12) ;  /* 0x0000018000007945 */ /* 0x000fe40003800200 */
[----:B------:R-:W-:-:S06]  /*0660*/  ISETP.LE.AND P1, PT, R2, UR4, PT ;  /* 0x0000000402007c0c */ /* 0x000fcc000bf23270 */
[----:B0-----:R-:W-:Y:S07]  /*0670*/  @P0 BRA `(.L_x_13) ;  /* 0x0000000000540947 */ /* 0x001fee0003800000 */
[----:B------:R-:W-:-:S05]  /*0680*/  IMAD R7, R8, R19, -0x1 ;  /* 0xffffffff08077424 */ /* 0x000fca00078e0213 */
[-C--:B------:R-:W-:Y:S02]  /*0690*/  IADD3 R5, PT, PT, R8, R7.reuse, RZ ;  /* 0x0000000708057210 */ /* 0x080fe40007ffe0ff */
[----:B------:R-:W-:Y:S02]  /*06a0*/  SHF.R.S32.HI R4, RZ, 0x1f, R7 ;  /* 0x0000001fff047819 */ /* 0x000fe40000011407 */
        /* <DEDUP_REMOVED lines=9> */
[----:B------:R-:W-:Y:S02]  /*0740*/  IMAD R11, R12, 0x300, R5 ;  /* 0x000003000c0b7824 */ /* 0x000fe400078e0205 */
[--C-:B------:R-:W-:Y:S02]  /*0750*/  IMAD R9, R9, 0x4, R6.reuse ;  /* 0x0000000409097824 */ /* 0x100fe400078e0206 */
[----:B------:R-:W-:-:S02]  /*0760*/  IMAD R12, R11, 0x4, R6 ;  /* 0x000000040b0c7824 */ /* 0x000fc400078e0206 */
[----:B------:R-:W-:Y:S01]  /*0770*/  IMAD R13, R10, 0x300, R7 ;  /* 0x000003000a0d7824 */ /* 0x000fe200078e0207 */
[----:B------:R-:W-:Y:S04]  /*0780*/  LDS R4, [R9+-0x4] ;  /* 0xfffffc0009047984 */ /* 0x000fe80000000800 */
[----:B------:R-:W0:Y:S02]  /*0790*/  LDS R16, [R12] ;  /* 0x000000000c107984 */ /* 0x000e240000000800 */
[----:B0-----:R-:W-:Y:S02]  /*07a0*/  FADD R17, R4, R16 ;  /* 0x0000001004117221 */ /* 0x001fe40000000000 */
[----:B------:R0:W-:Y:S04]  /*07b0*/  STS [R9+-0x4], R16 ;  /* 0xfffffc1009007388 */ /* 0x0001e80000000800 */
[----:B------:R0:W-:Y:S02]  /*07c0*/  STS [R12], R17 ;  /* 0x000000110c007388 */ /* 0x0001e40000000800 */
.L_x_13:
[----:B------:R-:W-:Y:S05]  /*07d0*/  BSYNC.RECONVERGENT B0 ;  /* 0x0000000000007941 */ /* 0x000fea0003800200 */
.L_x_12:
[----:B------:R-:W-:Y:S05]  /*07e0*/  @!P1 BRA `(.L_x_14) ;  /* 0xfffffffc00889947 */ /* 0x000fea000383ffff */
.L_x_11:
[----:B------:R-:W-:Y:S01]  /*07f0*/  BAR.SYNC.DEFER_BLOCKING 0x0 ;  /* 0x0000000000007b1d */ /* 0x000fe20000010000 */
[----:B------:R-:W-:Y:S01]  /*0800*/  ISETP.GE.AND P0, PT, R5, R2, PT ;  /* 0x000000020500720c */ /* 0x000fe20003f06270 */
[----:B------:R-:W-:Y:S01]  /*0810*/  IMAD.IADD R3, R0, 0x1, R7 ;  /* 0x0000000100037824 */ /* 0x000fe200078e0207 */
[----:B------:R-:W-:Y:S02]  /*0820*/  LEA R13, R13, R6, 0x2 ;  /* 0x000000060d0d7211 */ /* 0x000fe400078e10ff */
[----:B------:R-:W-:-:S03]  /*0830*/  R2UR UR4, R14 ;  /* 0x000000000e0472ca */ /* 0x000fc600000e0000 */
[----:B0-2---:R-:W0:Y:S01]  /*0840*/  LDC.64 R8, c[0x0][0x380] ;  /* 0x0000e000ff087b82 */ /* 0x005e220000000a00 */
[----:B------:R-:W-:-:S05]  /*0850*/  R2UR UR5, R15 ;  /* 0x000000000f0572ca */ /* 0x000fca00000e0000 */
[----:B------:R-:W-:Y:S01]  /*0860*/  @!P0 IMAD R6, R11, 0x4, R6 ;  /* 0x000000040b068824 */ /* 0x000fe200078e0206 */
[----:B------:R-:W-:Y:S01]  /*0870*/  @!P0 R2UR UR6, R14 ;  /* 0x000000000e0682ca */ /* 0x000fe200000e0000 */
[----:B------:R-:W-:Y:S01]  /*0880*/  @!P0 IMAD.IADD R5, R0, 0x1, R5 ;  /* 0x0000000100058824 */ /* 0x000fe200078e0205 */
[----:B------:R-:W-:Y:S01]  /*0890*/  @!P0 R2UR UR7, R15 ;  /* 0x000000000f0782ca */ /* 0x000fe200000e0000 */
[----:B------:R-:W1:Y:S04]  /*08a0*/  LDS R13, [R13] ;  /* 0x000000000d0d7984 */ /* 0x000e680000000800 */
[----:B------:R-:W2:Y:S01]  /*08b0*/  @!P0 LDS R11, [R6] ;  /* 0x00000000060b8984 */ /* 0x000ea20000000800 */
[----:B0-----:R-:W-:-:S04]  /*08c0*/  IMAD.WIDE R2, R3, 0x4, R8 ;  /* 0x0000000403027825 */ /* 0x001fc800078e0208 */
[----:B------:R-:W-:Y:S01]  /*08d0*/  @!P0 IMAD.WIDE R4, R5, 0x4, R8 ;  /* 0x0000000405048825 */ /* 0x000fe200078e0208 */
[----:B-1----:R0:W-:Y:S04]  /*08e0*/  STG.E desc[UR4][R2.64], R13 ;  /* 0x0000000d02007986 */ /* 0x0021e8000c101904 */
[----:B--2---:R0:W-:Y:S02]  /*08f0*/  @!P0 STG.E desc[UR6][R4.64], R11 ;  /* 0x0000000b04008986 */ /* 0x0041e4000c101906 */
.L_x_4:
[----:B------:R-:W-:Y:S05]  /*0900*/  WARPSYNC.ALL ;  /* 0x0000000000007948 */ /* 0x000fea0003800000 */
[----:B------:R-:W-:Y:S06]  /*0910*/  BAR.SYNC.DEFER_BLOCKING 0x0 ;  /* 0x0000000000007b1d */ /* 0x000fec0000010000 */
[----:B------:R-:W-:Y:S05]  /*0920*/  EXIT ;  /* 0x000000000000794d */ /* 0x000fea0003800000 */
.L_x_15:
        /* <DEDUP_REMOVED lines=13> */
.L_x_17:


//--------------------- .nv.shared._Z9sum_scansPfS_iS_ --------------------------
	.section	.nv.shared._Z9sum_scansPfS_iS_,"aw",@nobits
	.sectionflags	@""
	.align	16
	.zero		1024


//--------------------- .nv.shared.reserved.0     --------------------------
	.section	.nv.shared.reserved.0,"aw",@nobits
	.weak		__nv_reservedSMEM_offset_0_alias
	.size		__nv_reservedSMEM_offset_0_alias, 0, 64
	.other		__nv_reservedSMEM_offset_0_alias,@"STO_CUDA_RESERVED_SHARED STV_DEFAULT"
__nv_reservedSMEM_offset_0_alias:
	.zero		0
	.zero		64


//--------------------- .nv.shared._Z8reduceitPfS_S_i --------------------------
	.section	.nv.shared._Z8reduceitPfS_S_i,"aw",@nobits
	.sectionflags	@""
	.align	16
	.zero		1024


//--------------------- .nv.constant0._Z9sum_scansPfS_iS_ --------------------------
	.section	.nv.constant0._Z9sum_scansPfS_iS_,"a",@progbits
	.sectionflags	@""
	.align	4
.nv.constant0._Z9sum_scansPfS_iS_:
	.zero		928


//--------------------- .nv.constant0._Z8reduceitPfS_S_i --------------------------
	.section	.nv.constant0._Z8reduceitPfS_S_i,"a",@progbits
	.sectionflags	@""
	.align	4
.nv.constant0._Z8reduceitPfS_S_i:
	.zero		924


//--------------------- SYMBOLS --------------------------

	.type		.nv.reservedSmem.offset0,@object
	.size		.nv.reservedSmem.offset0,0x4
	.type		.nv.reservedSmem.cap,@object
	.size		.nv.reservedSmem.cap,0x4
